//
// Generated by NVIDIA NVVM Compiler
//
// Compiler Build ID: CL-36424714
// Cuda compilation tools, release 13.0, V13.0.88
// Based on NVVM 20.0.0
//

.version 9.0
.target sm_100
.address_size 64

	// .globl	_Z10matrixInitPfiiS_iiS_iifff
// _ZZ14MatrixMulTiledPfS_S_iiiE3Mds has been demoted
// _ZZ14MatrixMulTiledPfS_S_iiiE3Nds has been demoted

.visible .entry _Z10matrixInitPfiiS_iiS_iifff(
	.param .u64 .ptr .align 1 _Z10matrixInitPfiiS_iiS_iifff_param_0,
	.param .u32 _Z10matrixInitPfiiS_iiS_iifff_param_1,
	.param .u32 _Z10matrixInitPfiiS_iiS_iifff_param_2,
	.param .u64 .ptr .align 1 _Z10matrixInitPfiiS_iiS_iifff_param_3,
	.param .u32 _Z10matrixInitPfiiS_iiS_iifff_param_4,
	.param .u32 _Z10matrixInitPfiiS_iiS_iifff_param_5,
	.param .u64 .ptr .align 1 _Z10matrixInitPfiiS_iiS_iifff_param_6,
	.param .u32 _Z10matrixInitPfiiS_iiS_iifff_param_7,
	.param .u32 _Z10matrixInitPfiiS_iiS_iifff_param_8,
	.param .f32 _Z10matrixInitPfiiS_iiS_iifff_param_9,
	.param .f32 _Z10matrixInitPfiiS_iiS_iifff_param_10,
	.param .f32 _Z10matrixInitPfiiS_iiS_iifff_param_11
)
{
	.reg .pred 	%p<6>;
	.reg .b32 	%r<21>;
	.reg .b32 	%f<4>;
	.reg .b64 	%rd<13>;

	ld.param.u64 	%rd4, [_Z10matrixInitPfiiS_iiS_iifff_param_0];
	ld.param.u32 	%r10, [_Z10matrixInitPfiiS_iiS_iifff_param_1];
	ld.param.u32 	%r11, [_Z10matrixInitPfiiS_iiS_iifff_param_2];
	ld.param.u64 	%rd5, [_Z10matrixInitPfiiS_iiS_iifff_param_3];
	ld.param.u32 	%r12, [_Z10matrixInitPfiiS_iiS_iifff_param_4];
	ld.param.u32 	%r13, [_Z10matrixInitPfiiS_iiS_iifff_param_5];
	ld.param.u64 	%rd6, [_Z10matrixInitPfiiS_iiS_iifff_param_6];
	ld.param.u32 	%r14, [_Z10matrixInitPfiiS_iiS_iifff_param_7];
	ld.param.u32 	%r15, [_Z10matrixInitPfiiS_iiS_iifff_param_8];
	ld.param.f32 	%f1, [_Z10matrixInitPfiiS_iiS_iifff_param_9];
	ld.param.f32 	%f2, [_Z10matrixInitPfiiS_iiS_iifff_param_10];
	ld.param.f32 	%f3, [_Z10matrixInitPfiiS_iiS_iifff_param_11];
	mov.u32 	%r16, %ctaid.x;
	mov.u32 	%r1, %ntid.x;
	mov.u32 	%r17, %tid.x;
	mad.lo.s32 	%r20, %r16, %r1, %r17;
	mul.lo.s32 	%r3, %r11, %r10;
	mul.lo.s32 	%r4, %r13, %r12;
	mul.lo.s32 	%r5, %r15, %r14;
	max.s32 	%r18, %r4, %r3;
	max.s32 	%r6, %r5, %r18;
	setp.ge.s32 	%p1, %r20, %r6;
	@%p1 bra 	$L__BB0_9;
	mov.u32 	%r19, %nctaid.x;
	mul.lo.s32 	%r7, %r1, %r19;
	cvta.to.global.u64 	%rd1, %rd4;
	cvta.to.global.u64 	%rd2, %rd5;
	cvta.to.global.u64 	%rd3, %rd6;
$L__BB0_2:
	setp.ge.s32 	%p2, %r20, %r3;
	@%p2 bra 	$L__BB0_4;
	mul.wide.s32 	%rd7, %r20, 4;
	add.s64 	%rd8, %rd1, %rd7;
	st.global.f32 	[%rd8], %f1;
$L__BB0_4:
	setp.ge.s32 	%p3, %r20, %r4;
	@%p3 bra 	$L__BB0_6;
	mul.wide.s32 	%rd9, %r20, 4;
	add.s64 	%rd10, %rd2, %rd9;
	st.global.f32 	[%rd10], %f2;
$L__BB0_6:
	setp.ge.s32 	%p4, %r20, %r5;
	@%p4 bra 	$L__BB0_8;
	mul.wide.s32 	%rd11, %r20, 4;
	add.s64 	%rd12, %rd3, %rd11;
	st.global.f32 	[%rd12], %f3;
$L__BB0_8:
	add.s32 	%r20, %r20, %r7;
	setp.lt.s32 	%p5, %r20, %r6;
	@%p5 bra 	$L__BB0_2;
$L__BB0_9:
	ret;

}
	// .globl	_Z14MatrixMulTiledPfS_S_iii
.visible .entry _Z14MatrixMulTiledPfS_S_iii(
	.param .u64 .ptr .align 1 _Z14MatrixMulTiledPfS_S_iii_param_0,
	.param .u64 .ptr .align 1 _Z14MatrixMulTiledPfS_S_iii_param_1,
	.param .u64 .ptr .align 1 _Z14MatrixMulTiledPfS_S_iii_param_2,
	.param .u32 _Z14MatrixMulTiledPfS_S_iii_param_3,
	.param .u32 _Z14MatrixMulTiledPfS_S_iii_param_4,
	.param .u32 _Z14MatrixMulTiledPfS_S_iii_param_5
)
{
	.reg .pred 	%p<21>;
	.reg .b32 	%r<71>;
	.reg .b32 	%f<127>;
	.reg .b64 	%rd<26>;
	// demoted variable
	.shared .align 4 .b8 _ZZ14MatrixMulTiledPfS_S_iiiE3Mds[4096];
	// demoted variable
	.shared .align 4 .b8 _ZZ14MatrixMulTiledPfS_S_iiiE3Nds[4096];
	ld.param.u64 	%rd5, [_Z14MatrixMulTiledPfS_S_iii_param_0];
	ld.param.u64 	%rd6, [_Z14MatrixMulTiledPfS_S_iii_param_1];
	ld.param.u64 	%rd7, [_Z14MatrixMulTiledPfS_S_iii_param_2];
	ld.param.u32 	%r37, [_Z14MatrixMulTiledPfS_S_iii_param_3];
	ld.param.u32 	%r38, [_Z14MatrixMulTiledPfS_S_iii_param_4];
	ld.param.u32 	%r39, [_Z14MatrixMulTiledPfS_S_iii_param_5];
	mov.u32 	%r1, %tid.x;
	mov.u32 	%r2, %tid.y;
	mov.u32 	%r40, %ctaid.y;
	mov.u32 	%r41, %ntid.y;
	mad.lo.s32 	%r3, %r40, %r41, %r2;
	mov.u32 	%r42, %ctaid.x;
	mov.u32 	%r4, %ntid.x;
	mad.lo.s32 	%r5, %r42, %r4, %r1;
	add.s32 	%r43, %r4, %r38;
	add.s32 	%r44, %r43, -1;
	div.s32 	%r6, %r44, %r4;
	setp.lt.s32 	%p1, %r6, 1;
	mov.f32 	%f125, 0f00000000;
	@%p1 bra 	$L__BB1_20;
	shl.b32 	%r46, %r2, 7;
	mov.u32 	%r47, _ZZ14MatrixMulTiledPfS_S_iiiE3Mds;
	add.s32 	%r7, %r47, %r46;
	shl.b32 	%r48, %r1, 2;
	add.s32 	%r8, %r7, %r48;
	cvt.u64.u32 	%rd8, %r3;
	cvt.s64.s32 	%rd9, %r38;
	mul.lo.s64 	%rd1, %rd9, %rd8;
	mov.u32 	%r49, _ZZ14MatrixMulTiledPfS_S_iiiE3Nds;
	add.s32 	%r10, %r49, %r48;
	add.s32 	%r9, %r10, %r46;
	cvt.s64.s32 	%rd2, %r39;
	and.b32  	%r11, %r4, 15;
	add.s32 	%r12, %r11, -1;
	and.b32  	%r13, %r4, 7;
	add.s32 	%r14, %r13, -1;
	and.b32  	%r15, %r4, 2032;
	and.b32  	%r16, %r4, 3;
	and.b32  	%r50, %r4, -16;
	neg.s32 	%r17, %r50;
	add.s32 	%r18, %r7, 32;
	add.s32 	%r19, %r10, 1024;
	cvta.to.global.u64 	%rd3, %rd6;
	cvta.to.global.u64 	%rd4, %rd7;
	mov.f32 	%f125, 0f00000000;
	mov.b32 	%r64, 0;
	cvt.s64.s32 	%rd15, %r5;
$L__BB1_2:
	setp.ge.s32 	%p2, %r3, %r37;
	mul.lo.s32 	%r51, %r64, %r4;
	add.s32 	%r52, %r51, %r1;
	add.s32 	%r22, %r51, %r2;
	setp.ge.s32 	%p3, %r52, %r38;
	mov.f32 	%f116, 0f00000000;
	or.pred  	%p4, %p2, %p3;
	@%p4 bra 	$L__BB1_4;
	cvt.u64.u32 	%rd10, %r52;
	add.s64 	%rd11, %rd1, %rd10;
	shl.b64 	%rd12, %rd11, 2;
	add.s64 	%rd13, %rd3, %rd12;
	ld.global.f32 	%f116, [%rd13];
$L__BB1_4:
	setp.ge.s32 	%p5, %r5, %r39;
	st.shared.f32 	[%r8], %f116;
	setp.ge.s32 	%p6, %r22, %r38;
	mov.f32 	%f117, 0f00000000;
	or.pred  	%p7, %p5, %p6;
	@%p7 bra 	$L__BB1_6;
	cvt.u64.u32 	%rd14, %r22;
	mad.lo.s64 	%rd16, %rd14, %rd2, %rd15;
	shl.b64 	%rd17, %rd16, 2;
	add.s64 	%rd18, %rd4, %rd17;
	ld.global.f32 	%f117, [%rd18];
$L__BB1_6:
	setp.lt.u32 	%p8, %r4, 16;
	st.shared.f32 	[%r9], %f117;
	bar.sync 	0;
	mov.b32 	%r69, 0;
	@%p8 bra 	$L__BB1_9;
	mov.u32 	%r65, %r19;
	mov.u32 	%r66, %r18;
	mov.u32 	%r67, %r17;
$L__BB1_8:
	.pragma "nounroll";
	ld.shared.f32 	%f26, [%r66+-32];
	ld.shared.f32 	%f27, [%r65+-1024];
	fma.rn.f32 	%f28, %f26, %f27, %f125;
	ld.shared.f32 	%f29, [%r66+-28];
	ld.shared.f32 	%f30, [%r65+-896];
	fma.rn.f32 	%f31, %f29, %f30, %f28;
	ld.shared.f32 	%f32, [%r66+-24];
	ld.shared.f32 	%f33, [%r65+-768];
	fma.rn.f32 	%f34, %f32, %f33, %f31;
	ld.shared.f32 	%f35, [%r66+-20];
	ld.shared.f32 	%f36, [%r65+-640];
	fma.rn.f32 	%f37, %f35, %f36, %f34;
	ld.shared.f32 	%f38, [%r66+-16];
	ld.shared.f32 	%f39, [%r65+-512];
	fma.rn.f32 	%f40, %f38, %f39, %f37;
	ld.shared.f32 	%f41, [%r66+-12];
	ld.shared.f32 	%f42, [%r65+-384];
	fma.rn.f32 	%f43, %f41, %f42, %f40;
	ld.shared.f32 	%f44, [%r66+-8];
	ld.shared.f32 	%f45, [%r65+-256];
	fma.rn.f32 	%f46, %f44, %f45, %f43;
	ld.shared.f32 	%f47, [%r66+-4];
	ld.shared.f32 	%f48, [%r65+-128];
	fma.rn.f32 	%f49, %f47, %f48, %f46;
	ld.shared.f32 	%f50, [%r66];
	ld.shared.f32 	%f51, [%r65];
	fma.rn.f32 	%f52, %f50, %f51, %f49;
	ld.shared.f32 	%f53, [%r66+4];
	ld.shared.f32 	%f54, [%r65+128];
	fma.rn.f32 	%f55, %f53, %f54, %f52;
	ld.shared.f32 	%f56, [%r66+8];
	ld.shared.f32 	%f57, [%r65+256];
	fma.rn.f32 	%f58, %f56, %f57, %f55;
	ld.shared.f32 	%f59, [%r66+12];
	ld.shared.f32 	%f60, [%r65+384];
	fma.rn.f32 	%f61, %f59, %f60, %f58;
	ld.shared.f32 	%f62, [%r66+16];
	ld.shared.f32 	%f63, [%r65+512];
	fma.rn.f32 	%f64, %f62, %f63, %f61;
	ld.shared.f32 	%f65, [%r66+20];
	ld.shared.f32 	%f66, [%r65+640];
	fma.rn.f32 	%f67, %f65, %f66, %f64;
	ld.shared.f32 	%f68, [%r66+24];
	ld.shared.f32 	%f69, [%r65+768];
	fma.rn.f32 	%f70, %f68, %f69, %f67;
	ld.shared.f32 	%f71, [%r66+28];
	ld.shared.f32 	%f72, [%r65+896];
	fma.rn.f32 	%f125, %f71, %f72, %f70;
	add.s32 	%r67, %r67, 16;
	add.s32 	%r66, %r66, 64;
	add.s32 	%r65, %r65, 2048;
	setp.ne.s32 	%p9, %r67, 0;
	mov.u32 	%r69, %r15;
	@%p9 bra 	$L__BB1_8;
$L__BB1_9:
	setp.eq.s32 	%p10, %r11, 0;
	@%p10 bra 	$L__BB1_19;
	setp.lt.u32 	%p11, %r12, 7;
	@%p11 bra 	$L__BB1_12;
	shl.b32 	%r54, %r69, 2;
	add.s32 	%r55, %r7, %r54;
	ld.shared.f32 	%f74, [%r55];
	shl.b32 	%r56, %r69, 7;
	add.s32 	%r57, %r10, %r56;
	ld.shared.f32 	%f75, [%r57];
	fma.rn.f32 	%f76, %f74, %f75, %f125;
	ld.shared.f32 	%f77, [%r55+4];
	ld.shared.f32 	%f78, [%r57+128];
	fma.rn.f32 	%f79, %f77, %f78, %f76;
	ld.shared.f32 	%f80, [%r55+8];
	ld.shared.f32 	%f81, [%r57+256];
	fma.rn.f32 	%f82, %f80, %f81, %f79;
	ld.shared.f32 	%f83, [%r55+12];
	ld.shared.f32 	%f84, [%r57+384];
	fma.rn.f32 	%f85, %f83, %f84, %f82;
	ld.shared.f32 	%f86, [%r55+16];
	ld.shared.f32 	%f87, [%r57+512];
	fma.rn.f32 	%f88, %f86, %f87, %f85;
	ld.shared.f32 	%f89, [%r55+20];
	ld.shared.f32 	%f90, [%r57+640];
	fma.rn.f32 	%f91, %f89, %f90, %f88;
	ld.shared.f32 	%f92, [%r55+24];
	ld.shared.f32 	%f93, [%r57+768];
	fma.rn.f32 	%f94, %f92, %f93, %f91;
	ld.shared.f32 	%f95, [%r55+28];
	ld.shared.f32 	%f96, [%r57+896];
	fma.rn.f32 	%f125, %f95, %f96, %f94;
	add.s32 	%r69, %r69, 8;
$L__BB1_12:
	setp.eq.s32 	%p12, %r13, 0;
	@%p12 bra 	$L__BB1_19;
	setp.lt.u32 	%p13, %r14, 3;
	@%p13 bra 	$L__BB1_15;
	shl.b32 	%r58, %r69, 2;
	add.s32 	%r59, %r7, %r58;
	ld.shared.f32 	%f98, [%r59];
	shl.b32 	%r60, %r69, 7;
	add.s32 	%r61, %r10, %r60;
	ld.shared.f32 	%f99, [%r61];
	fma.rn.f32 	%f100, %f98, %f99, %f125;
	ld.shared.f32 	%f101, [%r59+4];
	ld.shared.f32 	%f102, [%r61+128];
	fma.rn.f32 	%f103, %f101, %f102, %f100;
	ld.shared.f32 	%f104, [%r59+8];
	ld.shared.f32 	%f105, [%r61+256];
	fma.rn.f32 	%f106, %f104, %f105, %f103;
	ld.shared.f32 	%f107, [%r59+12];
	ld.shared.f32 	%f108, [%r61+384];
	fma.rn.f32 	%f125, %f107, %f108, %f106;
	add.s32 	%r69, %r69, 4;
$L__BB1_15:
	setp.eq.s32 	%p14, %r16, 0;
	@%p14 bra 	$L__BB1_19;
	setp.eq.s32 	%p15, %r16, 1;
	shl.b32 	%r62, %r69, 2;
	add.s32 	%r34, %r7, %r62;
	ld.shared.f32 	%f109, [%r34];
	shl.b32 	%r63, %r69, 7;
	add.s32 	%r35, %r10, %r63;
	ld.shared.f32 	%f110, [%r35];
	fma.rn.f32 	%f125, %f109, %f110, %f125;
	@%p15 bra 	$L__BB1_19;
	setp.eq.s32 	%p16, %r16, 2;
	ld.shared.f32 	%f111, [%r34+4];
	ld.shared.f32 	%f112, [%r35+128];
	fma.rn.f32 	%f125, %f111, %f112, %f125;
	@%p16 bra 	$L__BB1_19;
	ld.shared.f32 	%f113, [%r34+8];
	ld.shared.f32 	%f114, [%r35+256];
	fma.rn.f32 	%f125, %f113, %f114, %f125;
$L__BB1_19:
	bar.sync 	0;
	add.s32 	%r64, %r64, 1;
	setp.ne.s32 	%p17, %r64, %r6;
	@%p17 bra 	$L__BB1_2;
$L__BB1_20:
	setp.ge.s32 	%p18, %r3, %r37;
	setp.ge.s32 	%p19, %r5, %r39;
	or.pred  	%p20, %p18, %p19;
	@%p20 bra 	$L__BB1_22;
	cvt.u64.u32 	%rd19, %r3;
	cvt.s64.s32 	%rd20, %r39;
	cvt.s64.s32 	%rd21, %r5;
	mad.lo.s64 	%rd22, %rd20, %rd19, %rd21;
	cvta.to.global.u64 	%rd23, %rd5;
	shl.b64 	%rd24, %rd22, 2;
	add.s64 	%rd25, %rd23, %rd24;
	st.global.f32 	[%rd25], %f125;
$L__BB1_22:
	ret;

}


// ===== COMPILED SASS (sm_100) =====

	.target	sm_100

	.elftype	@"ET_EXEC"


//--------------------- .note.nv.tkinfo           --------------------------
	.section	.note.nv.tkinfo,"",@"SHT_NOTE"
	.sectionflags	@"SHF_NOTE_NV_TKINFO"
	.tkinfo
        /*0018*/ 	.word	0x00000002
        /*0030*/ 	.string	""
        /*0030*/ 	.string	"ptxas"
        /*0030*/ 	.string	"Cuda compilation tools, release 13.0, V13.0.88"
        /*0030*/ 	.string	"Build cuda_13.0.r13.0/compiler.36424714_0"
        /*0030*/ 	.string	"-arch sm_100 -m 64 "



//--------------------- .note.nv.cuinfo           --------------------------
	.section	.note.nv.cuinfo,"",@"SHT_NOTE"
	.sectionflags	@"SHF_NOTE_NV_CUINFO"
        /*0018*/ 	.short	0x0002
        /*001a*/ 	.short	0x0064
        /*001c*/ 	.short	0x0082
	.zero		2


//--------------------- .nv.info                  --------------------------
	.section	.nv.info,"",@"SHT_CUDA_INFO"
	.align	4


	//----- nvinfo : EIATTR_REGCOUNT
	.align		4
        /*0000*/ 	.byte	0x04, 0x2f
        /*0002*/ 	.short	(.L_1 - .L_0)
	.align		4
.L_0:
        /*0004*/ 	.word	index@(_Z10matrixInitPfiiS_iiS_iifff)
        /*0008*/ 	.word	0x00000016


	//----- nvinfo : EIATTR_FRAME_SIZE
	.align		4
.L_1:
        /*000c*/ 	.byte	0x04, 0x11
        /*000e*/ 	.short	(.L_3 - .L_2)
	.align		4
.L_2:
        /*0010*/ 	.word	index@(_Z10matrixInitPfiiS_iiS_iifff)
        /*0014*/ 	.word	0x00000000


	//----- nvinfo : EIATTR_REGCOUNT
	.align		4
.L_3:
        /*0018*/ 	.byte	0x04, 0x2f
        /*001a*/ 	.short	(.L_5 - .L_4)
	.align		4
.L_4:
        /*001c*/ 	.word	index@(_Z14MatrixMulTiledPfS_S_iii)
        /*0020*/ 	.word	0x00000020


	//----- nvinfo : EIATTR_FRAME_SIZE
	.align		4
.L_5:
        /*0024*/ 	.byte	0x04, 0x11
        /*0026*/ 	.short	(.L_7 - .L_6)
	.align		4
.L_6:
        /*0028*/ 	.word	index@(_Z14MatrixMulTiledPfS_S_iii)
        /*002c*/ 	.word	0x00000000


	//----- nvinfo : EIATTR_MIN_STACK_SIZE
	.align		4
.L_7:
        /*0030*/ 	.byte	0x04, 0x12
        /*0032*/ 	.short	(.L_9 - .L_8)
	.align		4
.L_8:
        /*0034*/ 	.word	index@(_Z14MatrixMulTiledPfS_S_iii)
        /*0038*/ 	.word	0x00000000


	//----- nvinfo : EIATTR_MIN_STACK_SIZE
	.align		4
.L_9:
        /*003c*/ 	.byte	0x04, 0x12
        /*003e*/ 	.short	(.L_11 - .L_10)
	.align		4
.L_10:
        /*0040*/ 	.word	index@(_Z10matrixInitPfiiS_iiS_iifff)
        /*0044*/ 	.word	0x00000000
.L_11:


//--------------------- .nv.compat                --------------------------
	.section	.nv.compat,"",@"SHT_CUDA_COMPAT_INFO"
	.align	4
        /*0000*/ 	.byte	0x02, 0x09, 0x00, 0x00, 0x02, 0x02, 0x01, 0x00, 0x02, 0x05, 0x05, 0x00, 0x03, 0x07, 0x01, 0x01
        /*0010*/ 	.byte	0x02, 0x03, 0x00, 0x00, 0x02, 0x06, 0x01, 0x00, 0x04, 0x0b, 0x08, 0x00, 0x09, 0x00, 0x00, 0x00
        /*0020*/ 	.byte	0x00, 0x00, 0x00, 0x00


//--------------------- .nv.info._Z14MatrixMulTiledPfS_S_iii --------------------------
	.section	.nv.info._Z14MatrixMulTiledPfS_S_iii,"",@"SHT_CUDA_INFO"
	.sectionflags	@""
	.align	4


	//----- nvinfo : EIATTR_CUDA_API_VERSION
	.align		4
        /*0000*/ 	.byte	0x04, 0x37
        /*0002*/ 	.short	(.L_13 - .L_12)
.L_12:
        /*0004*/ 	.word	0x00000082


	//----- nvinfo : EIATTR_KPARAM_INFO
	.align		4
.L_13:
        /*0008*/ 	.byte	0x04, 0x17
        /*000a*/ 	.short	(.L_15 - .L_14)
.L_14:
        /*000c*/ 	.word	0x00000000
        /*0010*/ 	.short	0x0005
        /*0012*/ 	.short	0x0020
        /*0014*/ 	.byte	0x00, 0xf0, 0x11, 0x00


	//----- nvinfo : EIATTR_KPARAM_INFO
	.align		4
.L_15:
        /*0018*/ 	.byte	0x04, 0x17
        /*001a*/ 	.short	(.L_17 - .L_16)
.L_16:
        /*001c*/ 	.word	0x00000000
        /*0020*/ 	.short	0x0004
        /*0022*/ 	.short	0x001c
        /*0024*/ 	.byte	0x00, 0xf0, 0x11, 0x00


	//----- nvinfo : EIATTR_KPARAM_INFO
	.align		4
.L_17:
        /*0028*/ 	.byte	0x04, 0x17
        /*002a*/ 	.short	(.L_19 - .L_18)
.L_18:
        /*002c*/ 	.word	0x00000000
        /*0030*/ 	.short	0x0003
        /*0032*/ 	.short	0x0018
        /*0034*/ 	.byte	0x00, 0xf0, 0x11, 0x00


	//----- nvinfo : EIATTR_KPARAM_INFO
	.align		4
.L_19:
        /*0038*/ 	.byte	0x04, 0x17
        /*003a*/ 	.short	(.L_21 - .L_20)
.L_20:
        /*003c*/ 	.word	0x00000000
        /*0040*/ 	.short	0x0002
        /*0042*/ 	.short	0x0010
        /*0044*/ 	.byte	0x00, 0xf5, 0x21, 0x00


	//----- nvinfo : EIATTR_KPARAM_INFO
	.align		4
.L_21:
        /*0048*/ 	.byte	0x04, 0x17
        /*004a*/ 	.short	(.L_23 - .L_22)
.L_22:
        /*004c*/ 	.word	0x00000000
        /*0050*/ 	.short	0x0001
        /*0052*/ 	.short	0x0008
        /*0054*/ 	.byte	0x00, 0xf5, 0x21, 0x00


	//----- nvinfo : EIATTR_KPARAM_INFO
	.align		4
.L_23:
        /*0058*/ 	.byte	0x04, 0x17
        /*005a*/ 	.short	(.L_25 - .L_24)
.L_24:
        /*005c*/ 	.word	0x00000000
        /*0060*/ 	.short	0x0000
        /*0062*/ 	.short	0x0000
        /*0064*/ 	.byte	0x00, 0xf5, 0x21, 0x00


	//----- nvinfo : EIATTR_SPARSE_MMA_MASK
	.align		4
.L_25:
        /*0068*/ 	.byte	0x03, 0x50
        /*006a*/ 	.short	0x0000


	//----- nvinfo : EIATTR_MAXREG_COUNT
	.align		4
        /*006c*/ 	.byte	0x03, 0x1b
        /*006e*/ 	.short	0x00ff


	//----- nvinfo : EIATTR_NUM_BARRIERS
	.align		4
        /*0070*/ 	.byte	0x02, 0x4c
        /*0072*/ 	.byte	0x01
	.zero		1


	//----- nvinfo : EIATTR_MERCURY_ISA_VERSION
	.align		4
        /*0074*/ 	.byte	0x03, 0x5f
        /*0076*/ 	.short	0x0101


	//----- nvinfo : EIATTR_UNUSED_LOAD_BYTE_OFFSET
	.align		4
        /*0078*/ 	.byte	0x04, 0x44
        /*007a*/ 	.short	(.L_27 - .L_26)


	//   ....[0]....
.L_26:
        /*007c*/ 	.word	0x00000bb0
        /*0080*/ 	.word	0x00000fff


	//----- nvinfo : EIATTR_VRC_CTA_INIT_COUNT
	.align		4
.L_27:
        /*0084*/ 	.byte	0x02, 0x4a
	.zero		1
	.zero		1


	//----- nvinfo : EIATTR_EXIT_INSTR_OFFSETS
	.align		4
        /*0088*/ 	.byte	0x04, 0x1c
        /*008a*/ 	.short	(.L_29 - .L_28)


	//   ....[0]....
.L_28:
        /*008c*/ 	.word	0x00000ca0


	//   ....[1]....
        /*0090*/ 	.word	0x00000d40


	//----- nvinfo : EIATTR_CBANK_PARAM_SIZE
	.align		4
.L_29:
        /*0094*/ 	.byte	0x03, 0x19
        /*0096*/ 	.short	0x0024


	//----- nvinfo : EIATTR_PARAM_CBANK
	.align		4
        /*0098*/ 	.byte	0x04, 0x0a
        /*009a*/ 	.short	(.L_31 - .L_30)
	.align		4
.L_30:
        /*009c*/ 	.word	index@(.nv.constant0._Z14MatrixMulTiledPfS_S_iii)
        /*00a0*/ 	.short	0x0380
        /*00a2*/ 	.short	0x0024


	//----- nvinfo : EIATTR_SW_WAR
	.align		4
.L_31:
        /*00a4*/ 	.byte	0x04, 0x36
        /*00a6*/ 	.short	(.L_33 - .L_32)
.L_32:
        /*00a8*/ 	.word	0x00000008
.L_33:


//--------------------- .nv.info._Z10matrixInitPfiiS_iiS_iifff --------------------------
	.section	.nv.info._Z10matrixInitPfiiS_iiS_iifff,"",@"SHT_CUDA_INFO"
	.sectionflags	@""
	.align	4


	//----- nvinfo : EIATTR_CUDA_API_VERSION
	.align		4
        /*0000*/ 	.byte	0x04, 0x37
        /*0002*/ 	.short	(.L_35 - .L_34)
.L_34:
        /*0004*/ 	.word	0x00000082


	//----- nvinfo : EIATTR_KPARAM_INFO
	.align		4
.L_35:
        /*0008*/ 	.byte	0x04, 0x17
        /*000a*/ 	.short	(.L_37 - .L_36)
.L_36:
        /*000c*/ 	.word	0x00000000
        /*0010*/ 	.short	0x000b
        /*0012*/ 	.short	0x0038
        /*0014*/ 	.byte	0x00, 0xf0, 0x11, 0x00


	//----- nvinfo : EIATTR_KPARAM_INFO
	.align		4
.L_37:
        /*0018*/ 	.byte	0x04, 0x17
        /*001a*/ 	.short	(.L_39 - .L_38)
.L_38:
        /*001c*/ 	.word	0x00000000
        /*0020*/ 	.short	0x000a
        /*0022*/ 	.short	0x0034
        /*0024*/ 	.byte	0x00, 0xf0, 0x11, 0x00


	//----- nvinfo : EIATTR_KPARAM_INFO
	.align		4
.L_39:
        /*0028*/ 	.byte	0x04, 0x17
        /*002a*/ 	.short	(.L_41 - .L_40)
.L_40:
        /*002c*/ 	.word	0x00000000
        /*0030*/ 	.short	0x0009
        /*0032*/ 	.short	0x0030
        /*0034*/ 	.byte	0x00, 0xf0, 0x11, 0x00


	//----- nvinfo : EIATTR_KPARAM_INFO
	.align		4
.L_41:
        /*0038*/ 	.byte	0x04, 0x17
        /*003a*/ 	.short	(.L_43 - .L_42)
.L_42:
        /*003c*/ 	.word	0x00000000
        /*0040*/ 	.short	0x0008
        /*0042*/ 	.short	0x002c
        /*0044*/ 	.byte	0x00, 0xf0, 0x11, 0x00


	//----- nvinfo : EIATTR_KPARAM_INFO
	.align		4
.L_43:
        /*0048*/ 	.byte	0x04, 0x17
        /*004a*/ 	.short	(.L_45 - .L_44)
.L_44:
        /*004c*/ 	.word	0x00000000
        /*0050*/ 	.short	0x0007
        /*0052*/ 	.short	0x0028
        /*0054*/ 	.byte	0x00, 0xf0, 0x11, 0x00


	//----- nvinfo : EIATTR_KPARAM_INFO
	.align		4
.L_45:
        /*0058*/ 	.byte	0x04, 0x17
        /*005a*/ 	.short	(.L_47 - .L_46)
.L_46:
        /*005c*/ 	.word	0x00000000
        /*0060*/ 	.short	0x0006
        /*0062*/ 	.short	0x0020
        /*0064*/ 	.byte	0x00, 0xf5, 0x21, 0x00


	//----- nvinfo : EIATTR_KPARAM_INFO
	.align		4
.L_47:
        /*0068*/ 	.byte	0x04, 0x17
        /*006a*/ 	.short	(.L_49 - .L_48)
.L_48:
        /*006c*/ 	.word	0x00000000
        /*0070*/ 	.short	0x0005
        /*0072*/ 	.short	0x001c
        /*0074*/ 	.byte	0x00, 0xf0, 0x11, 0x00


	//----- nvinfo : EIATTR_KPARAM_INFO
	.align		4
.L_49:
        /*0078*/ 	.byte	0x04, 0x17
        /*007a*/ 	.short	(.L_51 - .L_50)
.L_50:
        /*007c*/ 	.word	0x00000000
        /*0080*/ 	.short	0x0004
        /*0082*/ 	.short	0x0018
        /*0084*/ 	.byte	0x00, 0xf0, 0x11, 0x00


	//----- nvinfo : EIATTR_KPARAM_INFO
	.align		4
.L_51:
        /*0088*/ 	.byte	0x04, 0x17
        /*008a*/ 	.short	(.L_53 - .L_52)
.L_52:
        /*008c*/ 	.word	0x00000000
        /*0090*/ 	.short	0x0003
        /*0092*/ 	.short	0x0010
        /*0094*/ 	.byte	0x00, 0xf5, 0x21, 0x00


	//----- nvinfo : EIATTR_KPARAM_INFO
	.align		4
.L_53:
        /*0098*/ 	.byte	0x04, 0x17
        /*009a*/ 	.short	(.L_55 - .L_54)
.L_54:
        /*009c*/ 	.word	0x00000000
        /*00a0*/ 	.short	0x0002
        /*00a2*/ 	.short	0x000c
        /*00a4*/ 	.byte	0x00, 0xf0, 0x11, 0x00


	//----- nvinfo : EIATTR_KPARAM_INFO
	.align		4
.L_55:
        /*00a8*/ 	.byte	0x04, 0x17
        /*00aa*/ 	.short	(.L_57 - .L_56)
.L_56:
        /*00ac*/ 	.word	0x00000000
        /*00b0*/ 	.short	0x0001
        /*00b2*/ 	.short	0x0008
        /*00b4*/ 	.byte	0x00, 0xf0, 0x11, 0x00


	//----- nvinfo : EIATTR_KPARAM_INFO
	.align		4
.L_57:
        /*00b8*/ 	.byte	0x04, 0x17
        /*00ba*/ 	.short	(.L_59 - .L_58)
.L_58:
        /*00bc*/ 	.word	0x00000000
        /*00c0*/ 	.short	0x0000
        /*00c2*/ 	.short	0x0000
        /*00c4*/ 	.byte	0x00, 0xf5, 0x21, 0x00


	//----- nvinfo : EIATTR_SPARSE_MMA_MASK
	.align		4
.L_59:
        /*00c8*/ 	.byte	0x03, 0x50
        /*00ca*/ 	.short	0x0000


	//----- nvinfo : EIATTR_MAXREG_COUNT
	.align		4
        /*00cc*/ 	.byte	0x03, 0x1b
        /*00ce*/ 	.short	0x00ff


	//----- nvinfo : EIATTR_MERCURY_ISA_VERSION
	.align		4
        /*00d0*/ 	.byte	0x03, 0x5f
        /*00d2*/ 	.short	0x0101


	//----- nvinfo : EIATTR_VRC_CTA_INIT_COUNT
	.align		4
        /*00d4*/ 	.byte	0x02, 0x4a
	.zero		1
	.zero		1


	//----- nvinfo : EIATTR_EXIT_INSTR_OFFSETS
	.align		4
        /*00d8*/ 	.byte	0x04, 0x1c
        /*00da*/ 	.short	(.L_61 - .L_60)


	//   ....[0]....
.L_60:
        /*00dc*/ 	.word	0x000000d0


	//   ....[1]....
        /*00e0*/ 	.word	0x00000230


	//----- nvinfo : EIATTR_CRS_STACK_SIZE
	.align		4
.L_61:
        /*00e4*/ 	.byte	0x04, 0x1e
        /*00e6*/ 	.short	(.L_63 - .L_62)
.L_62:
        /*00e8*/ 	.word	0x00000000


	//----- nvinfo : EIATTR_CBANK_PARAM_SIZE
	.align		4
.L_63:
        /*00ec*/ 	.byte	0x03, 0x19
        /*00ee*/ 	.short	0x003c


	//----- nvinfo : EIATTR_PARAM_CBANK
	.align		4
        /*00f0*/ 	.byte	0x04, 0x0a
        /*00f2*/ 	.short	(.L_65 - .L_64)
	.align		4
.L_64:
        /*00f4*/ 	.word	index@(.nv.constant0._Z10matrixInitPfiiS_iiS_iifff)
        /*00f8*/ 	.short	0x0380
        /*00fa*/ 	.short	0x003c


	//----- nvinfo : EIATTR_SW_WAR
	.align		4
.L_65:
        /*00fc*/ 	.byte	0x04, 0x36
        /*00fe*/ 	.short	(.L_67 - .L_66)
.L_66:
        /*0100*/ 	.word	0x00000008
.L_67:


//--------------------- .nv.callgraph             --------------------------
	.section	.nv.callgraph,"",@"SHT_CUDA_CALLGRAPH"
	.align	4
	.sectionentsize	8
	.align		4
        /*0000*/ 	.word	0x00000000
	.align		4
        /*0004*/ 	.word	0xffffffff
	.align		4
        /*0008*/ 	.word	0x00000000
	.align		4
        /*000c*/ 	.word	0xfffffffe
	.align		4
        /*0010*/ 	.word	0x00000000
	.align		4
        /*0014*/ 	.word	0xfffffffd
	.align		4
        /*0018*/ 	.word	0x00000000
	.align		4
        /*001c*/ 	.word	0xfffffffc


//--------------------- .text._Z14MatrixMulTiledPfS_S_iii --------------------------
	.section	.text._Z14MatrixMulTiledPfS_S_iii,"ax",@progbits
	.align	128
        .global         _Z14MatrixMulTiledPfS_S_iii
        .type           _Z14MatrixMulTiledPfS_S_iii,@function
        .size           _Z14MatrixMulTiledPfS_S_iii,(.L_x_10 - _Z14MatrixMulTiledPfS_S_iii)
        .other          _Z14MatrixMulTiledPfS_S_iii,@"STO_CUDA_ENTRY STV_DEFAULT"
_Z14MatrixMulTiledPfS_S_iii:
.text._Z14MatrixMulTiledPfS_S_iii:
[----:B------:R-:W-:Y:S08]  /*0000*/  LDC R1, c[0x0][0x37c] ;  /* 0x0000df00ff017b82 */ /* 0x000ff00000000800 */
[----:B------:R-:W0:Y:S01]  /*0010*/  LDC R6, c[0x0][0x364] ;  /* 0x0000d900ff067b82 */ /* 0x000e220000000800 */
[----:B------:R-:W1:Y:S01]  /*0020*/  LDCU.64 UR8, c[0x0][0x358] ;  /* 0x00006b00ff0877ac */ /* 0x000e620008000a00 */
[----:B------:R-:W-:-:S06]  /*0030*/  IMAD.MOV.U32 R19, RZ, RZ, RZ ;  /* 0x000000ffff137224 */ /* 0x000fcc00078e00ff */
[----:B------:R-:W2:Y:S08]  /*0040*/  LDC R0, c[0x0][0x360] ;  /* 0x0000d800ff007b82 */ /* 0x000eb00000000800 */
[----:B------:R-:W3:Y:S08]  /*0050*/  LDC R22, c[0x0][0x39c] ;  /* 0x0000e700ff167b82 */ /* 0x000ef00000000800 */
[----:B------:R-:W-:Y:S01]  /*0060*/  S2UR UR4, SR_CTAID.Y ;  /* 0x00000000000479c3 */ /* 0x000fe20000002600 */
[----:B--2---:R-:W-:-:S07]  /*0070*/  IABS R8, R0 ;  /* 0x0000000000087213 */ /* 0x004fce0000000000 */
[----:B------:R-:W2:Y:S01]  /*0080*/  S2UR UR5, SR_CTAID.X ;  /* 0x00000000000579c3 */ /* 0x000ea20000002500 */
[----:B------:R-:W-:Y:S01]  /*0090*/  IABS R9, R0 ;  /* 0x0000000000097213 */ /* 0x000fe20000000000 */
[----:B------:R-:W4:Y:S03]  /*00a0*/  I2F.RP R4, R8 ;  /* 0x0000000800047306 */ /* 0x000f260000209400 */
[----:B------:R-:W-:Y:S02]  /*00b0*/  IADD3 R9, PT, PT, RZ, -R9, RZ ;  /* 0x80000009ff097210 */ /* 0x000fe40007ffe0ff */
[----:B---3--:R-:W-:-:S03]  /*00c0*/  IADD3 R5, PT, PT, R0, -0x1, R22 ;  /* 0xffffffff00057810 */ /* 0x008fc60007ffe016 */
[----:B----4-:R-:W3:Y:S02]  /*00d0*/  MUFU.RCP R4, R4 ;  /* 0x0000000400047308 */ /* 0x010ee40000001000 */
[----:B---3--:R-:W-:Y:S01]  /*00e0*/  VIADD R2, R4, 0xffffffe ;  /* 0x0ffffffe04027836 */ /* 0x008fe20000000000 */
[----:B------:R-:W-:Y:S02]  /*00f0*/  IABS R4, R5 ;  /* 0x0000000500047213 */ /* 0x000fe40000000000 */
[----:B------:R-:W-:-:S03]  /*0100*/  LOP3.LUT R5, R5, R0, RZ, 0x3c, !PT ;  /* 0x0000000005057212 */ /* 0x000fc600078e3cff */
[----:B------:R3:W4:Y:S01]  /*0110*/  F2I.FTZ.U32.TRUNC.NTZ R3, R2 ;  /* 0x0000000200037305 */ /* 0x000722000021f000 */
[----:B------:R-:W-:Y:S01]  /*0120*/  ISETP.GE.AND P2, PT, R5, RZ, PT ;  /* 0x000000ff0500720c */ /* 0x000fe20003f46270 */
[----:B---3--:R-:W-:Y:S02]  /*0130*/  IMAD.MOV.U32 R2, RZ, RZ, RZ ;  /* 0x000000ffff027224 */ /* 0x008fe400078e00ff */
[----:B----4-:R-:W-:-:S04]  /*0140*/  IMAD.MOV R7, RZ, RZ, -R3 ;  /* 0x000000ffff077224 */ /* 0x010fc800078e0a03 */
[----:B------:R-:W-:-:S04]  /*0150*/  IMAD R7, R7, R8, RZ ;  /* 0x0000000807077224 */ /* 0x000fc800078e02ff */
[----:B------:R-:W-:Y:S01]  /*0160*/  IMAD.HI.U32 R3, R3, R7, R2 ;  /* 0x0000000703037227 */ /* 0x000fe200078e0002 */
[----:B------:R-:W-:-:S05]  /*0170*/  MOV R7, R9 ;  /* 0x0000000900077202 */ /* 0x000fca0000000f00 */
[----:B------:R-:W-:-:S04]  /*0180*/  IMAD.HI.U32 R2, R3, R4, RZ ;  /* 0x0000000403027227 */ /* 0x000fc800078e00ff */
[----:B------:R-:W-:Y:S02]  /*0190*/  IMAD R3, R2, R7, R4 ;  /* 0x0000000702037224 */ /* 0x000fe400078e0204 */
[----:B------:R-:W2:Y:S03]  /*01a0*/  S2R R7, SR_TID.X ;  /* 0x0000000000077919 */ /* 0x000ea60000002100 */
[----:B------:R-:W-:-:S13]  /*01b0*/  ISETP.GT.U32.AND P1, PT, R8, R3, PT ;  /* 0x000000030800720c */ /* 0x000fda0003f24070 */
[----:B------:R-:W-:Y:S01]  /*01c0*/  @!P1 IMAD.IADD R3, R3, 0x1, -R8 ;  /* 0x0000000103039824 */ /* 0x000fe200078e0a08 */
[----:B------:R-:W-:Y:S02]  /*01d0*/  @!P1 IADD3 R2, PT, PT, R2, 0x1, RZ ;  /* 0x0000000102029810 */ /* 0x000fe40007ffe0ff */
[C---:B------:R-:W-:Y:S02]  /*01e0*/  ISETP.NE.AND P1, PT, R0.reuse, RZ, PT ;  /* 0x000000ff0000720c */ /* 0x040fe40003f25270 */
[----:B------:R-:W-:Y:S02]  /*01f0*/  ISETP.GE.U32.AND P0, PT, R3, R8, PT ;  /* 0x000000080300720c */ /* 0x000fe40003f06070 */
[----:B------:R-:W0:Y:S01]  /*0200*/  S2R R3, SR_TID.Y ;  /* 0x0000000000037919 */ /* 0x000e220000002200 */
[----:B--2---:R-:W-:-:S10]  /*0210*/  IMAD R20, R0, UR5, R7 ;  /* 0x0000000500147c24 */ /* 0x004fd4000f8e0207 */
[----:B------:R-:W-:-:S05]  /*0220*/  @P0 VIADD R2, R2, 0x1 ;  /* 0x0000000102020836 */ /* 0x000fca0000000000 */
[----:B------:R-:W-:Y:S02]  /*0230*/  @!P2 IADD3 R2, PT, PT, -R2, RZ, RZ ;  /* 0x000000ff0202a210 */ /* 0x000fe40007ffe1ff */
[----:B------:R-:W-:-:S04]  /*0240*/  @!P1 LOP3.LUT R2, RZ, R0, RZ, 0x33, !PT ;  /* 0x00000000ff029212 */ /* 0x000fc800078e33ff */
[----:B------:R-:W-:Y:S01]  /*0250*/  ISETP.GE.AND P0, PT, R2, 0x1, PT ;  /* 0x000000010200780c */ /* 0x000fe20003f06270 */
[----:B0-----:R-:W-:-:S12]  /*0260*/  IMAD R17, R6, UR4, R3 ;  /* 0x0000000406117c24 */ /* 0x001fd8000f8e0203 */
[----:B-1----:R-:W-:Y:S05]  /*0270*/  @!P0 BRA `(.L_x_0) ;  /* 0x0000000800788947 */ /* 0x002fea0003800000 */
[----:B------:R-:W0:Y:S01]  /*0280*/  S2UR UR6, SR_CgaCtaId ;  /* 0x00000000000679c3 */ /* 0x000e220000008800 */
[C---:B------:R-:W-:Y:S01]  /*0290*/  LOP3.LUT R5, R0.reuse, 0x7, RZ, 0xc0, !PT ;  /* 0x0000000700057812 */ /* 0x040fe200078ec0ff */
[----:B------:R-:W1:Y:S01]  /*02a0*/  LDCU UR7, c[0x0][0x3a0] ;  /* 0x00007400ff0777ac */ /* 0x000e620008000800 */
[----:B------:R-:W-:Y:S01]  /*02b0*/  LOP3.LUT R4, R0, 0xf, RZ, 0xc0, !PT ;  /* 0x0000000f00047812 */ /* 0x000fe200078ec0ff */
[----:B------:R-:W-:Y:S01]  /*02c0*/  HFMA2 R19, -RZ, RZ, 0, 0 ;  /* 0x00000000ff137431 */ /* 0x000fe200000001ff */
[----:B------:R-:W-:Y:S01]  /*02d0*/  SHF.R.S32.HI R8, RZ, 0x1f, R22 ;  /* 0x0000001fff087819 */ /* 0x000fe20000011416 */
[----:B------:R-:W-:Y:S01]  /*02e0*/  UMOV UR4, 0x400 ;  /* 0x0000040000047882 */ /* 0x000fe20000000000 */
[----:B------:R-:W-:Y:S01]  /*02f0*/  VIADD R5, R5, 0xffffffff ;  /* 0xffffffff05057836 */ /* 0x000fe20000000000 */
[----:B------:R-:W-:Y:S01]  /*0300*/  IADD3 R4, PT, PT, R4, -0x1, RZ ;  /* 0xffffffff04047810 */ /* 0x000fe20007ffe0ff */
[----:B------:R-:W-:Y:S01]  /*0310*/  UIADD3 UR5, UPT, UPT, UR4, 0x1000, URZ ;  /* 0x0000100004057890 */ /* 0x000fe2000fffe0ff */
[----:B------:R-:W-:Y:S01]  /*0320*/  IMAD.WIDE.U32 R22, R17, R22, RZ ;  /* 0x0000001611167225 */ /* 0x000fe200078e00ff */
[----:B------:R-:W-:-:S02]  /*0330*/  LOP3.LUT R6, R0, 0x3, RZ, 0xc0, !PT ;  /* 0x0000000300067812 */ /* 0x000fc400078ec0ff */
[----:B------:R-:W-:Y:S02]  /*0340*/  ISETP.GE.U32.AND P3, PT, R4, 0x7, PT ;  /* 0x000000070400780c */ /* 0x000fe40003f66070 */
[----:B------:R-:W-:Y:S01]  /*0350*/  ISETP.GE.U32.AND P2, PT, R5, 0x3, PT ;  /* 0x000000030500780c */ /* 0x000fe20003f46070 */
[----:B------:R-:W-:Y:S01]  /*0360*/  IMAD R5, R8, R17, RZ ;  /* 0x0000001108057224 */ /* 0x000fe200078e02ff */
[----:B------:R-:W-:Y:S02]  /*0370*/  LOP3.LUT R4, R0, 0xfffffff0, RZ, 0xc0, !PT ;  /* 0xfffffff000047812 */ /* 0x000fe400078ec0ff */
[----:B------:R-:W-:Y:S02]  /*0380*/  SHF.R.S32.HI R21, RZ, 0x1f, R20 ;  /* 0x0000001fff157819 */ /* 0x000fe40000011414 */
[----:B------:R-:W-:Y:S01]  /*0390*/  IADD3 R5, PT, PT, R23, R5, RZ ;  /* 0x0000000517057210 */ /* 0x000fe20007ffe0ff */
[----:B------:R-:W-:Y:S01]  /*03a0*/  IMAD.MOV R4, RZ, RZ, -R4 ;  /* 0x000000ffff047224 */ /* 0x000fe200078e0a04 */
[----:B0-----:R-:W-:-:S02]  /*03b0*/  ULEA UR5, UR6, UR5, 0x18 ;  /* 0x0000000506057291 */ /* 0x001fc4000f8ec0ff */
[----:B------:R-:W-:Y:S02]  /*03c0*/  ULEA UR4, UR6, UR4, 0x18 ;  /* 0x0000000406047291 */ /* 0x000fe4000f8ec0ff */
[----:B-1----:R-:W-:Y:S02]  /*03d0*/  USHF.R.S32.HI UR6, URZ, 0x1f, UR7 ;  /* 0x0000001fff067899 */ /* 0x002fe40008011407 */
[----:B------:R-:W-:Y:S02]  /*03e0*/  LEA R16, R7, UR5, 0x2 ;  /* 0x0000000507107c11 */ /* 0x000fe4000f8e10ff */
[----:B------:R-:W-:Y:S01]  /*03f0*/  LEA R18, R3, UR4, 0x7 ;  /* 0x0000000403127c11 */ /* 0x000fe2000f8e38ff */
[----:B------:R-:W-:-:S07]  /*0400*/  UMOV UR4, URZ ;  /* 0x000000ff00047c82 */ /* 0x000fce0008000000 */
.L_x_6:
[----:B0-----:R-:W0:Y:S01]  /*0410*/  LDCU.64 UR10, c[0x0][0x398] ;  /* 0x00007300ff0a77ac */ /* 0x001e220008000a00 */
[C---:B------:R-:W-:Y:S02]  /*0420*/  IMAD R25, R0.reuse, UR4, R3 ;  /* 0x0000000400197c24 */ /* 0x040fe4000f8e0203 */
[----:B------:R-:W-:Y:S01]  /*0430*/  IMAD R15, R0, UR4, R7 ;  /* 0x00000004000f7c24 */ /* 0x000fe2000f8e0207 */
[----:B------:R-:W1:Y:S02]  /*0440*/  LDCU UR5, c[0x0][0x3a0] ;  /* 0x00007400ff0577ac */ /* 0x000e640008000800 */
[----:B0-----:R-:W-:Y:S02]  /*0450*/  ISETP.GE.AND P1, PT, R25, UR11, PT ;  /* 0x0000000b19007c0c */ /* 0x001fe4000bf26270 */
[----:B------:R-:W-:Y:S02]  /*0460*/  ISETP.GE.AND P0, PT, R15, UR11, PT ;  /* 0x0000000b0f007c0c */ /* 0x000fe4000bf06270 */
[----:B-1----:R-:W-:-:S02]  /*0470*/  ISETP.GE.OR P1, PT, R20, UR5, P1 ;  /* 0x0000000514007c0c */ /* 0x002fc40008f26670 */
[----:B------:R-:W-:-:S11]  /*0480*/  ISETP.GE.OR P0, PT, R17, UR10, P0 ;  /* 0x0000000a11007c0c */ /* 0x000fd60008706670 */
[----:B------:R-:W0:Y:S01]  /*0490*/  @!P1 LDC.64 R10, c[0x0][0x390] ;  /* 0x0000e400ff0a9b82 */ /* 0x000e220000000a00 */
[----:B------:R-:W-:Y:S01]  /*04a0*/  @!P1 IMAD.WIDE.U32 R12, R25, UR5, R20 ;  /* 0x00000005190c9c25 */ /* 0x000fe2000f8e0014 */
[----:B------:R-:W-:-:S03]  /*04b0*/  @!P0 IADD3 R15, P4, PT, R15, R22, RZ ;  /* 0x000000160f0f8210 */ /* 0x000fc60007f9e0ff */
[----:B------:R-:W-:Y:S02]  /*04c0*/  @!P1 IMAD R14, R25, UR6, R13 ;  /* 0x00000006190e9c24 */ /* 0x000fe4000f8e020d */
[----:B------:R-:W-:Y:S01]  /*04d0*/  @!P0 IMAD.X R24, RZ, RZ, R5, P4 ;  /* 0x000000ffff188224 */ /* 0x000fe200020e0605 */
[----:B------:R-:W1:Y:S01]  /*04e0*/  @!P0 LDC.64 R8, c[0x0][0x388] ;  /* 0x0000e200ff088b82 */ /* 0x000e620000000a00 */
[----:B0-----:R-:W-:-:S04]  /*04f0*/  @!P1 LEA R10, P5, R12, R10, 0x2 ;  /* 0x0000000a0c0a9211 */ /* 0x001fc800078a10ff */
[----:B------:R-:W-:Y:S02]  /*0500*/  @!P1 LEA.HI.X R11, R12, R11, R14, 0x2, P5 ;  /* 0x0000000b0c0b9211 */ /* 0x000fe400028f140e */
[----:B------:R-:W-:Y:S02]  /*0510*/  CS2R R12, SRZ ;  /* 0x00000000000c7805 */ /* 0x000fe4000001ff00 */
[----:B-1----:R-:W-:-:S04]  /*0520*/  @!P0 LEA R8, P4, R15, R8, 0x2 ;  /* 0x000000080f088211 */ /* 0x002fc800078810ff */
[----:B------:R-:W2:Y:S01]  /*0530*/  @!P1 LDG.E R12, desc[UR8][R10.64] ;  /* 0x000000080a0c9981 */ /* 0x000ea2000c1e1900 */
[----:B------:R-:W-:-:S05]  /*0540*/  @!P0 LEA.HI.X R9, R15, R9, R24, 0x2, P4 ;  /* 0x000000090f098211 */ /* 0x000fca00020f1418 */
[----:B------:R-:W3:Y:S01]  /*0550*/  @!P0 LDG.E R13, desc[UR8][R8.64] ;  /* 0x00000008080d8981 */ /* 0x000ee2000c1e1900 */
[----:B------:R-:W-:Y:S01]  /*0560*/  ISETP.GE.U32.AND P1, PT, R0, 0x10, PT ;  /* 0x000000100000780c */ /* 0x000fe20003f26070 */
[----:B------:R-:W-:Y:S01]  /*0570*/  IMAD R15, R3, 0x80, R16 ;  /* 0x00000080030f7824 */ /* 0x000fe200078e0210 */
[----:B------:R-:W-:Y:S01]  /*0580*/  LEA R14, R7, R18, 0x2 ;  /* 0x00000012070e7211 */ /* 0x000fe200078e10ff */
[----:B------:R-:W-:Y:S01]  /*0590*/  UIADD3 UR4, UPT, UPT, UR4, 0x1, URZ ;  /* 0x0000000104047890 */ /* 0x000fe2000fffe0ff */
[----:B------:R-:W-:-:S05]  /*05a0*/  MOV R25, RZ ;  /* 0x000000ff00197202 */ /* 0x000fca0000000f00 */
[----:B------:R-:W-:Y:S01]  /*05b0*/  ISETP.NE.AND P0, PT, R2, UR4, PT ;  /* 0x0000000402007c0c */ /* 0x000fe2000bf05270 */
[----:B---3--:R0:W-:Y:S04]  /*05c0*/  STS [R14], R13 ;  /* 0x0000000d0e007388 */ /* 0x0081e80000000800 */
[----:B--2---:R0:W-:Y:S01]  /*05d0*/  STS [R15], R12 ;  /* 0x0000000c0f007388 */ /* 0x0041e20000000800 */
[----:B------:R-:W-:Y:S06]  /*05e0*/  BAR.SYNC.DEFER_BLOCKING 0x0 ;  /* 0x0000000000007b1d */ /* 0x000fec0000010000 */
[----:B------:R-:W-:Y:S05]  /*05f0*/  @!P1 BRA `(.L_x_1) ;  /* 0x0000000000b49947 */ /* 0x000fea0003800000 */
[----:B------:R-:W-:Y:S01]  /*0600*/  VIADD R25, R18, 0x20 ;  /* 0x0000002012197836 */ /* 0x000fe20000000000 */
[----:B------:R-:W-:Y:S01]  /*0610*/  IADD3 R26, PT, PT, R16, 0x400, RZ ;  /* 0x00000400101a7810 */ /* 0x000fe20007ffe0ff */
[----:B------:R-:W-:-:S07]  /*0620*/  IMAD.MOV.U32 R24, RZ, RZ, R4 ;  /* 0x000000ffff187224 */ /* 0x000fce00078e0004 */
.L_x_2:
[----:B------:R-:W-:Y:S01]  /*0630*/  LDS R8, [R26+-0x400] ;  /* 0xfffc00001a087984 */ /* 0x000fe20000000800 */
[----:B------:R-:W-:-:S03]  /*0640*/  IADD3 R24, PT, PT, R24, 0x10, RZ ;  /* 0x0000001018187810 */ /* 0x000fc60007ffe0ff */
[----:B0-----:R-:W0:Y:S01]  /*0650*/  LDS.128 R12, [R25+-0x20] ;  /* 0xffffe000190c7984 */ /* 0x001e220000000c00 */
[----:B------:R-:W-:-:S03]  /*0660*/  ISETP.NE.AND P1, PT, R24, RZ, PT ;  /* 0x000000ff1800720c */ /* 0x000fc60003f25270 */
[----:B------:R-:W1:Y:S04]  /*0670*/  LDS R9, [R26+-0x380] ;  /* 0xfffc80001a097984 */ /* 0x000e680000000800 */
[----:B------:R-:W2:Y:S04]  /*0680*/  LDS R10, [R26+-0x300] ;  /* 0xfffd00001a0a7984 */ /* 0x000ea80000000800 */
[----:B------:R-:W3:Y:S04]  /*0690*/  LDS R28, [R26+-0x280] ;  /* 0xfffd80001a1c7984 */ /* 0x000ee80000000800 */
[----:B------:R-:W-:Y:S01]  /*06a0*/  LDS R27, [R26+0x380] ;  /* 0x000380001a1b7984 */ /* 0x000fe20000000800 */
[----:B0-----:R-:W-:-:S03]  /*06b0*/  FFMA R8, R12, R8, R19 ;  /* 0x000000080c087223 */ /* 0x001fc60000000013 */
[----:B------:R-:W-:Y:S01]  /*06c0*/  LDS R12, [R26+-0x100] ;  /* 0xffff00001a0c7984 */ /* 0x000fe20000000800 */
[----:B-1----:R-:W-:-:S03]  /*06d0*/  FFMA R9, R9, R13, R8 ;  /* 0x0000000d09097223 */ /* 0x002fc60000000008 */
[----:B------:R-:W-:Y:S01]  /*06e0*/  LDS R13, [R26+-0x200] ;  /* 0xfffe00001a0d7984 */ /* 0x000fe20000000800 */
[----:B--2---:R-:W-:-:S03]  /*06f0*/  FFMA R19, R10, R14, R9 ;  /* 0x0000000e0a137223 */ /* 0x004fc60000000009 */
[----:B------:R-:W0:Y:S01]  /*0700*/  LDS.128 R8, [R25+-0x10] ;  /* 0xfffff00019087984 */ /* 0x000e220000000c00 */
[----:B---3--:R-:W-:-:S03]  /*0710*/  FFMA R15, R28, R15, R19 ;  /* 0x0000000f1c0f7223 */ /* 0x008fc60000000013 */
[----:B------:R-:W1:Y:S04]  /*0720*/  LDS R19, [R26+-0x180] ;  /* 0xfffe80001a137984 */ /* 0x000e680000000800 */
[----:B------:R-:W2:Y:S01]  /*0730*/  LDS R28, [R26+-0x80] ;  /* 0xffff80001a1c7984 */ /* 0x000ea20000000800 */
[----:B0-----:R-:W-:-:S04]  /*0740*/  FFMA R8, R8, R13, R15 ;  /* 0x0000000d08087223 */ /* 0x001fc8000000000f */
[----:B-1----:R-:W-:Y:S02]  /*0750*/  FFMA R19, R19, R9, R8 ;  /* 0x0000000913137223 */ /* 0x002fe40000000008 */
[----:B------:R-:W-:Y:S02]  /*0760*/  LDS R9, [R26] ;  /* 0x000000001a097984 */ /* 0x000fe40000000800 */
[----:B------:R-:W-:Y:S02]  /*0770*/  FFMA R19, R12, R10, R19 ;  /* 0x0000000a0c137223 */ /* 0x000fe40000000013 */
[----:B------:R-:W0:Y:S02]  /*0780*/  LDS.128 R12, [R25] ;  /* 0x00000000190c7984 */ /* 0x000e240000000c00 */
[----:B--2---:R-:W-:Y:S02]  /*0790*/  FFMA R11, R28, R11, R19 ;  /* 0x0000000b1c0b7223 */ /* 0x004fe40000000013 */
[----:B------:R-:W1:Y:S04]  /*07a0*/  LDS R19, [R26+0x80] ;  /* 0x000080001a137984 */ /* 0x000e680000000800 */
[----:B------:R-:W2:Y:S04]  /*07b0*/  LDS R8, [R26+0x100] ;  /* 0x000100001a087984 */ /* 0x000ea80000000800 */
[----:B------:R-:W3:Y:S01]  /*07c0*/  LDS R28, [R26+0x180] ;  /* 0x000180001a1c7984 */ /* 0x000ee20000000800 */
[----:B0-----:R-:W-:-:S04]  /*07d0*/  FFMA R12, R12, R9, R11 ;  /* 0x000000090c0c7223 */ /* 0x001fc8000000000b */
[----:B-1----:R-:W-:Y:S02]  /*07e0*/  FFMA R19, R19, R13, R12 ;  /* 0x0000000d13137223 */ /* 0x002fe4000000000c */
[----:B------:R-:W-:Y:S02]  /*07f0*/  LDS R13, [R26+0x200] ;  /* 0x000200001a0d7984 */ /* 0x000fe40000000800 */
[----:B--2---:R-:W-:Y:S02]  /*0800*/  FFMA R19, R8, R14, R19 ;  /* 0x0000000e08137223 */ /* 0x004fe40000000013 */
[----:B------:R0:W1:Y:S02]  /*0810*/  LDS.128 R8, [R25+0x10] ;  /* 0x0000100019087984 */ /* 0x0000640000000c00 */
[----:B---3--:R-:W-:Y:S02]  /*0820*/  FFMA R15, R28, R15, R19 ;  /* 0x0000000f1c0f7223 */ /* 0x008fe40000000013 */
[----:B------:R-:W2:Y:S04]  /*0830*/  LDS R19, [R26+0x280] ;  /* 0x000280001a137984 */ /* 0x000ea80000000800 */
[----:B------:R3:W4:Y:S01]  /*0840*/  LDS R12, [R26+0x300] ;  /* 0x000300001a0c7984 */ /* 0x0007220000000800 */
[----:B0-----:R-:W-:Y:S01]  /*0850*/  VIADD R25, R25, 0x40 ;  /* 0x0000004019197836 */ /* 0x001fe20000000000 */
[----:B---3--:R-:W-:Y:S01]  /*0860*/  IADD3 R26, PT, PT, R26, 0x800, RZ ;  /* 0x000008001a1a7810 */ /* 0x008fe20007ffe0ff */
[----:B-1----:R-:W-:-:S04]  /*0870*/  FFMA R8, R8, R13, R15 ;  /* 0x0000000d08087223 */ /* 0x002fc8000000000f */
[----:B--2---:R-:W-:-:S04]  /*0880*/  FFMA R9, R19, R9, R8 ;  /* 0x0000000913097223 */ /* 0x004fc80000000008 */
[----:B----4-:R-:W-:-:S04]  /*0890*/  FFMA R10, R12, R10, R9 ;  /* 0x0000000a0c0a7223 */ /* 0x010fc80000000009 */
[----:B------:R-:W-:Y:S01]  /*08a0*/  FFMA R19, R27, R11, R10 ;  /* 0x0000000b1b137223 */ /* 0x000fe2000000000a */
[----:B------:R-:W-:Y:S06]  /*08b0*/  @P1 BRA `(.L_x_2) ;  /* 0xfffffffc005c1947 */ /* 0x000fec000383ffff */
[----:B------:R-:W-:-:S07]  /*08c0*/  LOP3.LUT R25, R0, 0x7f0, RZ, 0xc0, !PT ;  /* 0x000007f000197812 */ /* 0x000fce00078ec0ff */
.L_x_1:
[----:B------:R-:W-:-:S04]  /*08d0*/  LOP3.LUT R8, R0, 0xf, RZ, 0xc0, !PT ;  /* 0x0000000f00087812 */ /* 0x000fc800078ec0ff */
[----:B------:R-:W-:-:S13]  /*08e0*/  ISETP.NE.AND P1, PT, R8, RZ, PT ;  /* 0x000000ff0800720c */ /* 0x000fda0003f25270 */
[----:B------:R-:W-:Y:S05]  /*08f0*/  @!P1 BRA `(.L_x_3) ;  /* 0x0000000000d09947 */ /* 0x000fea0003800000 */
[----:B------:R-:W-:-:S04]  /*0900*/  LOP3.LUT R8, R0, 0x7, RZ, 0xc0, !PT ;  /* 0x0000000700087812 */ /* 0x000fc800078ec0ff */
[----:B------:R-:W-:Y:S01]  /*0910*/  ISETP.NE.AND P1, PT, R8, RZ, PT ;  /* 0x000000ff0800720c */ /* 0x000fe20003f25270 */
[----:B------:R-:W-:-:S12]  /*0920*/  @!P3 BRA `(.L_x_4) ;  /* 0x000000000054b947 */ /* 0x000fd80003800000 */
[C---:B------:R-:W-:Y:S01]  /*0930*/  IMAD R24, R25.reuse, 0x80, R16 ;  /* 0x0000008019187824 */ /* 0x040fe200078e0210 */
[C---:B------:R-:W-:Y:S01]  /*0940*/  LEA R26, R25.reuse, R18, 0x2 ;  /* 0x00000012191a7211 */ /* 0x040fe200078e10ff */
[----:B------:R-:W-:-:S03]  /*0950*/  VIADD R25, R25, 0x8 ;  /* 0x0000000819197836 */ /* 0x000fc60000000000 */
[----:B0-----:R-:W-:Y:S04]  /*0960*/  LDS R12, [R24] ;  /* 0x00000000180c7984 */ /* 0x001fe80000000800 */
[----:B------:R-:W0:Y:S04]  /*0970*/  LDS.128 R8, [R26] ;  /* 0x000000001a087984 */ /* 0x000e280000000c00 */
[----:B------:R-:W1:Y:S04]  /*0980*/  LDS R13, [R24+0x80] ;  /* 0x00008000180d7984 */ /* 0x000e680000000800 */
[----:B------:R-:W2:Y:S04]  /*0990*/  LDS R14, [R24+0x100] ;  /* 0x00010000180e7984 */ /* 0x000ea80000000800 */
[----:B------:R-:W-:Y:S01]  /*09a0*/  LDS R29, [R24+0x280] ;  /* 0x00028000181d7984 */ /* 0x000fe20000000800 */
[----:B0-----:R-:W-:-:S03]  /*09b0*/  FFMA R8, R8, R12, R19 ;  /* 0x0000000c08087223 */ /* 0x001fc60000000013 */
[----:B------:R-:W-:Y:S01]  /*09c0*/  LDS R19, [R24+0x300] ;  /* 0x0003000018137984 */ /* 0x000fe20000000800 */
[----:B-1----:R-:W-:-:S03]  /*09d0*/  FFMA R13, R13, R9, R8 ;  /* 0x000000090d0d7223 */ /* 0x002fc60000000008 */
[----:B------:R-:W0:Y:S01]  /*09e0*/  LDS R8, [R24+0x180] ;  /* 0x0001800018087984 */ /* 0x000e220000000800 */
[----:B--2---:R-:W-:-:S03]  /*09f0*/  FFMA R27, R14, R10, R13 ;  /* 0x0000000a0e1b7223 */ /* 0x004fc6000000000d */
[----:B------:R-:W-:Y:S04]  /*0a00*/  LDS R9, [R24+0x200] ;  /* 0x0002000018097984 */ /* 0x000fe80000000800 */
[----:B------:R-:W1:Y:S04]  /*0a10*/  LDS.128 R12, [R26+0x10] ;  /* 0x000010001a0c7984 */ /* 0x000e680000000c00 */
[----:B------:R-:W2:Y:S01]  /*0a20*/  LDS R10, [R24+0x380] ;  /* 0x00038000180a7984 */ /* 0x000ea20000000800 */
[----:B0-----:R-:W-:-:S04]  /*0a30*/  FFMA R11, R8, R11, R27 ;  /* 0x0000000b080b7223 */ /* 0x001fc8000000001b */
[----:B-1----:R-:W-:-:S04]  /*0a40*/  FFMA R12, R12, R9, R11 ;  /* 0x000000090c0c7223 */ /* 0x002fc8000000000b */
[----:B------:R-:W-:-:S04]  /*0a50*/  FFMA R12, R29, R13, R12 ;  /* 0x0000000d1d0c7223 */ /* 0x000fc8000000000c */
[----:B------:R-:W-:-:S04]  /*0a60*/  FFMA R19, R19, R14, R12 ;  /* 0x0000000e13137223 */ /* 0x000fc8000000000c */
[----:B--2---:R-:W-:-:S07]  /*0a70*/  FFMA R19, R10, R15, R19 ;  /* 0x0000000f0a137223 */ /* 0x004fce0000000013 */
.L_x_4:
[----:B------:R-:W-:Y:S05]  /*0a80*/  @!P1 BRA `(.L_x_3) ;  /* 0x00000000006c9947 */ /* 0x000fea0003800000 */
[----:B------:R-:W-:Y:S01]  /*0a90*/  ISETP.NE.AND P1, PT, R6, RZ, PT ;  /* 0x000000ff0600720c */ /* 0x000fe20003f25270 */
[----:B------:R-:W-:-:S12]  /*0aa0*/  @!P2 BRA `(.L_x_5) ;  /* 0x000000000030a947 */ /* 0x000fd80003800000 */
[C---:B------:R-:W-:Y:S01]  /*0ab0*/  IMAD R8, R25.reuse, 0x4, R18 ;  /* 0x0000000419087824 */ /* 0x040fe200078e0212 */
[C---:B0-----:R-:W-:Y:S02]  /*0ac0*/  LEA R12, R25.reuse, R16, 0x7 ;  /* 0x00000010190c7211 */ /* 0x041fe400078e38ff */
[----:B------:R-:W-:-:S03]  /*0ad0*/  IADD3 R25, PT, PT, R25, 0x4, RZ ;  /* 0x0000000419197810 */ /* 0x000fc60007ffe0ff */
[----:B------:R-:W-:Y:S04]  /*0ae0*/  LDS R13, [R12] ;  /* 0x000000000c0d7984 */ /* 0x000fe80000000800 */
[----:B------:R-:W0:Y:S04]  /*0af0*/  LDS.128 R8, [R8] ;  /* 0x0000000008087984 */ /* 0x000e280000000c00 */
[----:B------:R-:W1:Y:S04]  /*0b00*/  LDS R15, [R12+0x80] ;  /* 0x000080000c0f7984 */ /* 0x000e680000000800 */
[----:B------:R-:W2:Y:S04]  /*0b10*/  LDS R24, [R12+0x100] ;  /* 0x000100000c187984 */ /* 0x000ea80000000800 */
[----:B------:R-:W3:Y:S01]  /*0b20*/  LDS R27, [R12+0x180] ;  /* 0x000180000c1b7984 */ /* 0x000ee20000000800 */
[----:B0-----:R-:W-:-:S04]  /*0b30*/  FFMA R14, R8, R13, R19 ;  /* 0x0000000d080e7223 */ /* 0x001fc80000000013 */
[----:B-1----:R-:W-:-:S04]  /*0b40*/  FFMA R9, R15, R9, R14 ;  /* 0x000000090f097223 */ /* 0x002fc8000000000e */
[----:B--2---:R-:W-:-:S04]  /*0b50*/  FFMA R10, R24, R10, R9 ;  /* 0x0000000a180a7223 */ /* 0x004fc80000000009 */
[----:B---3--:R-:W-:-:S07]  /*0b60*/  FFMA R19, R27, R11, R10 ;  /* 0x0000000b1b137223 */ /* 0x008fce000000000a */
.L_x_5:
[----:B------:R-:W-:Y:S05]  /*0b70*/  @!P1 BRA `(.L_x_3) ;  /* 0x0000000000309947 */ /* 0x000fea0003800000 */
[C---:B------:R-:W-:Y:S01]  /*0b80*/  IMAD R8, R25.reuse, 0x4, R18 ;  /* 0x0000000419087824 */ /* 0x040fe200078e0212 */
[----:B------:R-:W-:Y:S02]  /*0b90*/  LEA R25, R25, R16, 0x7 ;  /* 0x0000001019197211 */ /* 0x000fe400078e38ff */
[----:B------:R-:W-:-:S03]  /*0ba0*/  ISETP.NE.AND P1, PT, R6, 0x1, PT ;  /* 0x000000010600780c */ /* 0x000fc60003f25270 */
[----:B------:R-:W-:Y:S04]  /*0bb0*/  LDS.128 R8, [R8] ;  /* 0x0000000008087984 */ /* 0x000fe80000000c00 */
[----:B0-----:R-:W0:Y:S02]  /*0bc0*/  LDS R12, [R25] ;  /* 0x00000000190c7984 */ /* 0x001e240000000800 */
[----:B0-----:R-:W-:-:S04]  /*0bd0*/  FFMA R19, R8, R12, R19 ;  /* 0x0000000c08137223 */ /* 0x001fc80000000013 */
[----:B------:R-:W-:Y:S05]  /*0be0*/  @!P1 BRA `(.L_x_3) ;  /* 0x0000000000149947 */ /* 0x000fea0003800000 */
[----:B------:R-:W-:Y:S01]  /*0bf0*/  ISETP.NE.AND P1, PT, R6, 0x2, PT ;  /* 0x000000020600780c */ /* 0x000fe20003f25270 */
[----:B------:R-:W0:-:S12]  /*0c00*/  LDS R8, [R25+0x80] ;  /* 0x0000800019087984 */ /* 0x000e180000000800 */
[----:B------:R-:W1:Y:S01]  /*0c10*/  @P1 LDS R12, [R25+0x100] ;  /* 0x00010000190c1984 */ /* 0x000e620000000800 */
[----:B0-----:R-:W-:-:S04]  /*0c20*/  FFMA R19, R8, R9, R19 ;  /* 0x0000000908137223 */ /* 0x001fc80000000013 */
[----:B-1----:R-:W-:-:S07]  /*0c30*/  @P1 FFMA R19, R12, R10, R19 ;  /* 0x0000000a0c131223 */ /* 0x002fce0000000013 */
.L_x_3:
[----:B------:R-:W-:Y:S06]  /*0c40*/  BAR.SYNC.DEFER_BLOCKING 0x0 ;  /* 0x0000000000007b1d */ /* 0x000fec0000010000 */
[----:B------:R-:W-:Y:S05]  /*0c50*/  @P0 BRA `(.L_x_6) ;  /* 0xfffffff400ec0947 */ /* 0x000fea000383ffff */
.L_x_0:
[----:B------:R-:W1:Y:S01]  /*0c60*/  LDCU UR6, c[0x0][0x3a0] ;  /* 0x00007400ff0677ac */ /* 0x000e620008000800 */
[----:B------:R-:W2:Y:S01]  /*0c70*/  LDCU UR4, c[0x0][0x398] ;  /* 0x00007300ff0477ac */ /* 0x000ea20008000800 */
[----:B-1----:R-:W-:-:S04]  /*0c80*/  ISETP.GE.AND P0, PT, R20, UR6, PT ;  /* 0x0000000614007c0c */ /* 0x002fc8000bf06270 */
[----:B--2---:R-:W-:-:S13]  /*0c90*/  ISETP.GE.OR P0, PT, R17, UR4, P0 ;  /* 0x0000000411007c0c */ /* 0x004fda0008706670 */
[----:B------:R-:W-:Y:S05]  /*0ca0*/  @P0 EXIT ;  /* 0x000000000000094d */ /* 0x000fea0003800000 */
[----:B------:R-:W1:Y:S01]  /*0cb0*/  LDCU.64 UR4, c[0x0][0x380] ;  /* 0x00007000ff0477ac */ /* 0x000e620008000a00 */
[--C-:B------:R-:W-:Y:S01]  /*0cc0*/  SHF.R.S32.HI R21, RZ, 0x1f, R20.reuse ;  /* 0x0000001fff157819 */ /* 0x100fe20000011414 */
[----:B------:R-:W-:Y:S02]  /*0cd0*/  USHF.R.S32.HI UR7, URZ, 0x1f, UR6 ;  /* 0x0000001fff077899 */ /* 0x000fe40008011406 */
[----:B------:R-:W-:-:S04]  /*0ce0*/  IMAD.WIDE.U32 R2, R17, UR6, R20 ;  /* 0x0000000611027c25 */ /* 0x000fc8000f8e0014 */
[----:B------:R-:W-:-:S04]  /*0cf0*/  IMAD R5, R17, UR7, RZ ;  /* 0x0000000711057c24 */ /* 0x000fc8000f8e02ff */
[----:B------:R-:W-:Y:S01]  /*0d00*/  IMAD.IADD R3, R3, 0x1, R5 ;  /* 0x0000000103037824 */ /* 0x000fe200078e0205 */
[----:B-1----:R-:W-:-:S04]  /*0d10*/  LEA R4, P0, R2, UR4, 0x2 ;  /* 0x0000000402047c11 */ /* 0x002fc8000f8010ff */
[----:B------:R-:W-:-:S05]  /*0d20*/  LEA.HI.X R5, R2, UR5, R3, 0x2, P0 ;  /* 0x0000000502057c11 */ /* 0x000fca00080f1403 */
[----:B------:R-:W-:Y:S01]  /*0d30*/  STG.E desc[UR8][R4.64], R19 ;  /* 0x0000001304007986 */ /* 0x000fe2000c101908 */
[----:B------:R-:W-:Y:S05]  /*0d40*/  EXIT ;  /* 0x000000000000794d */ /* 0x000fea0003800000 */
.L_x_7:
[----:B------:R-:W-:-:S00]  /*0d50*/  BRA `(.L_x_7) ;  /* 0xfffffffc00fc7947 */ /* 0x000fc0000383ffff */
[----:B------:R-:W-:-:S00]  /*0d60*/  NOP ;  /* 0x0000000000007918 */ /* 0x000fc00000000000 */
        /* <DEDUP_REMOVED lines=9> */
.L_x_10:


//--------------------- .text._Z10matrixInitPfiiS_iiS_iifff --------------------------
	.section	.text._Z10matrixInitPfiiS_iiS_iifff,"ax",@progbits
	.align	128
        .global         _Z10matrixInitPfiiS_iiS_iifff
        .type           _Z10matrixInitPfiiS_iiS_iifff,@function
        .size           _Z10matrixInitPfiiS_iiS_iifff,(.L_x_11 - _Z10matrixInitPfiiS_iiS_iifff)
        .other          _Z10matrixInitPfiiS_iiS_iifff,@"STO_CUDA_ENTRY STV_DEFAULT"
_Z10matrixInitPfiiS_iiS_iifff:
.text._Z10matrixInitPfiiS_iiS_iifff:
[----:B------:R-:W-:Y:S01]  /*0000*/  LDC R1, c[0x0][0x37c] ;  /* 0x0000df00ff017b82 */ /* 0x000fe20000000800 */
[----:B------:R-:W0:Y:S07]  /*0010*/  S2R R0, SR_TID.X ;  /* 0x0000000000007919 */ /* 0x000e2e0000002100 */
[----:B------:R-:W1:Y:S01]  /*0020*/  LDC.64 R8, c[0x0][0x398] ;  /* 0x0000e600ff087b82 */ /* 0x000e620000000a00 */
[----:B------:R-:W2:Y:S07]  /*0030*/  LDCU.64 UR4, c[0x0][0x388] ;  /* 0x00007100ff0477ac */ /* 0x000eae0008000a00 */
[----:B------:R-:W3:Y:S08]  /*0040*/  LDC.64 R2, c[0x0][0x3a8] ;  /* 0x0000ea00ff027b82 */ /* 0x000ef00000000a00 */
[----:B------:R-:W0:Y:S01]  /*0050*/  S2UR UR6, SR_CTAID.X ;  /* 0x00000000000679c3 */ /* 0x000e220000002500 */
[----:B--2---:R-:W-:-:S07]  /*0060*/  UIMAD UR4, UR5, UR4, URZ ;  /* 0x00000004050472a4 */ /* 0x004fce000f8e02ff */
[----:B------:R-:W0:Y:S01]  /*0070*/  LDC R13, c[0x0][0x360] ;  /* 0x0000d800ff0d7b82 */ /* 0x000e220000000800 */
[----:B-1----:R-:W-:Y:S02]  /*0080*/  IMAD R8, R9, R8, RZ ;  /* 0x0000000809087224 */ /* 0x002fe400078e02ff */
[----:B---3--:R-:W-:-:S05]  /*0090*/  IMAD R9, R3, R2, RZ ;  /* 0x0000000203097224 */ /* 0x008fca00078e02ff */
[----:B------:R-:W-:Y:S01]  /*00a0*/  VIMNMX3 R11, R8, UR4, R9, !PT ;  /* 0x00000004080b7c0f */ /* 0x000fe2000f800109 */
[----:B0-----:R-:W-:-:S05]  /*00b0*/  IMAD R0, R13, UR6, R0 ;  /* 0x000000060d007c24 */ /* 0x001fca000f8e0200 */
[----:B------:R-:W-:-:S13]  /*00c0*/  ISETP.GE.AND P0, PT, R0, R11, PT ;  /* 0x0000000b0000720c */ /* 0x000fda0003f06270 */
[----:B------:R-:W-:Y:S05]  /*00d0*/  @P0 EXIT ;  /* 0x000000000000094d */ /* 0x000fea0003800000 */
[----:B------:R-:W0:Y:S01]  /*00e0*/  LDCU UR5, c[0x0][0x370] ;  /* 0x00006e00ff0577ac */ /* 0x000e220008000800 */
[----:B------:R-:W1:Y:S01]  /*00f0*/  LDCU.64 UR6, c[0x0][0x358] ;  /* 0x00006b00ff0677ac */ /* 0x000e620008000a00 */
[----:B0-----:R-:W-:-:S07]  /*0100*/  IMAD R13, R13, UR5, RZ ;  /* 0x000000050d0d7c24 */ /* 0x001fce000f8e02ff */
.L_x_8:
[C---:B------:R-:W-:Y:S02]  /*0110*/  ISETP.GE.AND P0, PT, R0.reuse, UR4, PT ;  /* 0x0000000400007c0c */ /* 0x040fe4000bf06270 */
[C---:B------:R-:W-:Y:S02]  /*0120*/  ISETP.GE.AND P1, PT, R0.reuse, R8, PT ;  /* 0x000000080000720c */ /* 0x040fe40003f26270 */
[----:B------:R-:W-:-:S09]  /*0130*/  ISETP.GE.AND P2, PT, R0, R9, PT ;  /* 0x000000090000720c */ /* 0x000fd20003f46270 */
[----:B---3--:R-:W0:Y:S08]  /*0140*/  @!P0 LDC.64 R2, c[0x0][0x380] ;  /* 0x0000e000ff028b82 */ /* 0x008e300000000a00 */
[----:B------:R-:W2:Y:S08]  /*0150*/  @!P1 LDC.64 R4, c[0x0][0x390] ;  /* 0x0000e400ff049b82 */ /* 0x000eb00000000a00 */
[----:B------:R-:W3:Y:S08]  /*0160*/  @!P2 LDC.64 R6, c[0x0][0x3a0] ;  /* 0x0000e800ff06ab82 */ /* 0x000ef00000000a00 */
[----:B------:R-:W1:Y:S01]  /*0170*/  @!P0 LDC R15, c[0x0][0x3b0] ;  /* 0x0000ec00ff0f8b82 */ /* 0x000e620000000800 */
[----:B0-----:R-:W-:-:S07]  /*0180*/  @!P0 IMAD.WIDE R2, R0, 0x4, R2 ;  /* 0x0000000400028825 */ /* 0x001fce00078e0202 */
[----:B------:R-:W0:Y:S01]  /*0190*/  @!P1 LDC R17, c[0x0][0x3b4] ;  /* 0x0000ed00ff119b82 */ /* 0x000e220000000800 */
[----:B--2---:R-:W-:-:S07]  /*01a0*/  @!P1 IMAD.WIDE R4, R0, 0x4, R4 ;  /* 0x0000000400049825 */ /* 0x004fce00078e0204 */
[----:B------:R-:W2:Y:S01]  /*01b0*/  @!P2 LDC R19, c[0x0][0x3b8] ;  /* 0x0000ee00ff13ab82 */ /* 0x000ea20000000800 */
[----:B---3--:R-:W-:Y:S01]  /*01c0*/  @!P2 IMAD.WIDE R6, R0, 0x4, R6 ;  /* 0x000000040006a825 */ /* 0x008fe200078e0206 */
[----:B------:R-:W-:Y:S01]  /*01d0*/  IADD3 R0, PT, PT, R13, R0, RZ ;  /* 0x000000000d007210 */ /* 0x000fe20007ffe0ff */
[----:B-1----:R3:W-:Y:S03]  /*01e0*/  @!P0 STG.E desc[UR6][R2.64], R15 ;  /* 0x0000000f02008986 */ /* 0x0027e6000c101906 */
[----:B------:R-:W-:Y:S01]  /*01f0*/  ISETP.GE.AND P0, PT, R0, R11, PT ;  /* 0x0000000b0000720c */ /* 0x000fe20003f06270 */
[----:B0-----:R3:W-:Y:S04]  /*0200*/  @!P1 STG.E desc[UR6][R4.64], R17 ;  /* 0x0000001104009986 */ /* 0x0017e8000c101906 */
[----:B--2---:R3:W-:Y:S08]  /*0210*/  @!P2 STG.E desc[UR6][R6.64], R19 ;  /* 0x000000130600a986 */ /* 0x0047f0000c101906 */
[----:B------:R-:W-:Y:S05]  /*0220*/  @!P0 BRA `(.L_x_8) ;  /* 0xfffffffc00b88947 */ /* 0x000fea000383ffff */
[----:B------:R-:W-:Y:S05]  /*0230*/  EXIT ;  /* 0x000000000000794d */ /* 0x000fea0003800000 */
.L_x_9:
        /* <DEDUP_REMOVED lines=12> */
.L_x_11:


//--------------------- .nv.shared._Z14MatrixMulTiledPfS_S_iii --------------------------
	.section	.nv.shared._Z14MatrixMulTiledPfS_S_iii,"aw",@nobits
	.sectionflags	@""
	.align	4
.nv.shared._Z14MatrixMulTiledPfS_S_iii:
	.zero		9216


//--------------------- .nv.shared.reserved.0     --------------------------
	.section	.nv.shared.reserved.0,"aw",@nobits
	.weak		__nv_reservedSMEM_offset_0_alias
	.size		__nv_reservedSMEM_offset_0_alias, 0, 64
	.other		__nv_reservedSMEM_offset_0_alias,@"STO_CUDA_RESERVED_SHARED STV_DEFAULT"
__nv_reservedSMEM_offset_0_alias:
	.zero		0
	.zero		64


//--------------------- .nv.constant0._Z14MatrixMulTiledPfS_S_iii --------------------------
	.section	.nv.constant0._Z14MatrixMulTiledPfS_S_iii,"a",@progbits
	.sectionflags	@""
	.align	4
.nv.constant0._Z14MatrixMulTiledPfS_S_iii:
	.zero		932


//--------------------- .nv.constant0._Z10matrixInitPfiiS_iiS_iifff --------------------------
	.section	.nv.constant0._Z10matrixInitPfiiS_iiS_iifff,"a",@progbits
	.sectionflags	@""
	.align	4
.nv.constant0._Z10matrixInitPfiiS_iiS_iifff:
	.zero		956


//--------------------- SYMBOLS --------------------------

	.type		.nv.reservedSmem.offset0,@object
	.size		.nv.reservedSmem.offset0,0x4
	.type		.nv.reservedSmem.cap,@object
	.size		.nv.reservedSmem.cap,0x4
